	.headerflags	@"EF_CUDA_TEXMODE_UNIFIED EF_CUDA_64BIT_ADDRESS EF_CUDA_ACCELERATORS EF_CUDA_SM90 EF_CUDA_VIRTUAL_SM(EF_CUDA_SM90)"
	.elftype	@"ET_EXEC"


//--------------------- .nv.info                  --------------------------
	.section	.nv.info,"",@"SHT_CUDA_INFO"
	.align	4


	//----- nvinfo : EIATTR_REGCOUNT
	.align		4
        /*0000*/ 	.byte	0x04, 0x2f
        /*0002*/ 	.short	(.L_1 - .L_0)
	.align		4
.L_0:
        /*0004*/ 	.word	index@(triton_poi_fused_add_constant_pad_nd_mul_sub_0)
        /*0008*/ 	.word	0x00000016


	//----- nvinfo : EIATTR_MIN_STACK_SIZE
	.align		4
.L_1:
        /*000c*/ 	.byte	0x04, 0x12
        /*000e*/ 	.short	(.L_3 - .L_2)
	.align		4
.L_2:
        /*0010*/ 	.word	index@(triton_poi_fused_add_constant_pad_nd_mul_sub_0)
        /*0014*/ 	.word	0x00000000


	//----- nvinfo : EIATTR_FRAME_SIZE
	.align		4
.L_3:
        /*0018*/ 	.byte	0x04, 0x11
        /*001a*/ 	.short	(.L_5 - .L_4)
	.align		4
.L_4:
        /*001c*/ 	.word	index@(triton_poi_fused_add_constant_pad_nd_mul_sub_0)
        /*0020*/ 	.word	0x00000000


	//----- nvinfo : EIATTR_MIN_STACK_SIZE
	.align		4
.L_5:
        /*0024*/ 	.byte	0x04, 0x12
        /*0026*/ 	.short	(.L_7 - .L_6)
	.align		4
.L_6:
        /*0028*/ 	.word	index@(triton_poi_fused_add_constant_pad_nd_mul_sub_0)
        /*002c*/ 	.word	0x00000000
.L_7:


//--------------------- .nv.info.triton_poi_fused_add_constant_pad_nd_mul_sub_0 --------------------------
	.section	.nv.info.triton_poi_fused_add_constant_pad_nd_mul_sub_0,"",@"SHT_CUDA_INFO"
	.sectionflags	@""
	.align	4


	//----- nvinfo : EIATTR_CUDA_API_VERSION
	.align		4
        /*0000*/ 	.byte	0x04, 0x37
        /*0002*/ 	.short	(.L_9 - .L_8)
.L_8:
        /*0004*/ 	.word	0x0000007c


	//----- nvinfo : EIATTR_KPARAM_INFO
	.align		4
.L_9:
        /*0008*/ 	.byte	0x04, 0x17
        /*000a*/ 	.short	(.L_11 - .L_10)
.L_10:
        /*000c*/ 	.word	0x00000000
        /*0010*/ 	.short	0x0003
        /*0012*/ 	.short	0x0018
        /*0014*/ 	.byte	0x00, 0xf0, 0x11, 0x00


	//----- nvinfo : EIATTR_KPARAM_INFO
	.align		4
.L_11:
        /*0018*/ 	.byte	0x04, 0x17
        /*001a*/ 	.short	(.L_13 - .L_12)
.L_12:
        /*001c*/ 	.word	0x00000000
        /*0020*/ 	.short	0x0002
        /*0022*/ 	.short	0x0010
        /*0024*/ 	.byte	0x00, 0xf4, 0x21, 0x00


	//----- nvinfo : EIATTR_KPARAM_INFO
	.align		4
.L_13:
        /*0028*/ 	.byte	0x04, 0x17
        /*002a*/ 	.short	(.L_15 - .L_14)
.L_14:
        /*002c*/ 	.word	0x00000000
        /*0030*/ 	.short	0x0001
        /*0032*/ 	.short	0x0008
        /*0034*/ 	.byte	0x00, 0xf4, 0x21, 0x00


	//----- nvinfo : EIATTR_KPARAM_INFO
	.align		4
.L_15:
        /*0038*/ 	.byte	0x04, 0x17
        /*003a*/ 	.short	(.L_17 - .L_16)
.L_16:
        /*003c*/ 	.word	0x00000000
        /*0040*/ 	.short	0x0000
        /*0042*/ 	.short	0x0000
        /*0044*/ 	.byte	0x00, 0xf4, 0x21, 0x00


	//----- nvinfo : EIATTR_SPARSE_MMA_MASK
	.align		4
.L_17:
        /*0048*/ 	.byte	0x03, 0x50
        /*004a*/ 	.short	0x0000


	//----- nvinfo : EIATTR_MAXREG_COUNT
	.align		4
        /*004c*/ 	.byte	0x03, 0x1b
        /*004e*/ 	.short	0x00ff


	//----- nvinfo : EIATTR_EXIT_INSTR_OFFSETS
	.align		4
        /*0050*/ 	.byte	0x04, 0x1c
        /*0052*/ 	.short	(.L_19 - .L_18)


	//   ....[0]....
.L_18:
        /*0054*/ 	.word	0x00000230


	//   ....[1]....
        /*0058*/ 	.word	0x00000250


	//----- nvinfo : EIATTR_REQNTID
	.align		4
.L_19:
        /*005c*/ 	.byte	0x04, 0x10
        /*005e*/ 	.short	(.L_21 - .L_20)
.L_20:
        /*0060*/ 	.word	0x00000080
        /*0064*/ 	.word	0x00000001
        /*0068*/ 	.word	0x00000001


	//----- nvinfo : EIATTR_CBANK_PARAM_SIZE
	.align		4
.L_21:
        /*006c*/ 	.byte	0x03, 0x19
        /*006e*/ 	.short	0x001c


	//----- nvinfo : EIATTR_PARAM_CBANK
	.align		4
        /*0070*/ 	.byte	0x04, 0x0a
        /*0072*/ 	.short	(.L_23 - .L_22)
	.align		4
.L_22:
        /*0074*/ 	.word	index@(.nv.constant0.triton_poi_fused_add_constant_pad_nd_mul_sub_0)
        /*0078*/ 	.short	0x0210
        /*007a*/ 	.short	0x001c


	//----- nvinfo : EIATTR_SW_WAR
	.align		4
.L_23:
        /*007c*/ 	.byte	0x04, 0x36
        /*007e*/ 	.short	(.L_25 - .L_24)
.L_24:
        /*0080*/ 	.word	0x00000008
.L_25:


//--------------------- .nv.callgraph             --------------------------
	.section	.nv.callgraph,"",@"SHT_CUDA_CALLGRAPH"
	.align	4
	.sectionentsize	8
	.align		4
        /*0000*/ 	.word	0x00000000
	.align		4
        /*0004*/ 	.word	0xffffffff
	.align		4
        /*0008*/ 	.word	0x00000000
	.align		4
        /*000c*/ 	.word	0xfffffffe
	.align		4
        /*0010*/ 	.word	0x00000000
	.align		4
        /*0014*/ 	.word	0xfffffffd
	.align		4
        /*0018*/ 	.word	0x00000000
	.align		4
        /*001c*/ 	.word	0xfffffffc


//--------------------- .text.triton_poi_fused_add_constant_pad_nd_mul_sub_0 --------------------------
	.section	.text.triton_poi_fused_add_constant_pad_nd_mul_sub_0,"ax",@progbits
	.align	128
        .global         triton_poi_fused_add_constant_pad_nd_mul_sub_0
        .type           triton_poi_fused_add_constant_pad_nd_mul_sub_0,@function
        .size           triton_poi_fused_add_constant_pad_nd_mul_sub_0,(.L_x_1 - triton_poi_fused_add_constant_pad_nd_mul_sub_0)
        .other          triton_poi_fused_add_constant_pad_nd_mul_sub_0,@"STO_CUDA_ENTRY STV_DEFAULT"
triton_poi_fused_add_constant_pad_nd_mul_sub_0:
.text.triton_poi_fused_add_constant_pad_nd_mul_sub_0:
[----:B------:R-:W0:Y:S02]  /*0000*/  LDC R1, c[0x0][0x28] ;  /* 0x00000a00ff017b82 */ /* 0x000e240000000800 */
[----:B------:R-:W1:Y:S01]  /*0010*/  S2R R0, SR_TID.X ;  /* 0x0000000000007919 */ /* 0x000e620000002100 */
[----:B------:R-:W2:Y:S01]  /*0020*/  LDC.64 R2, c[0x0][0x210] ;  /* 0x00008400ff027b82 */ /* 0x000ea20000000a00 */
[----:B------:R-:W-:Y:S01]  /*0030*/  CS2R R16, SRZ ;  /* 0x0000000000107805 */ /* 0x000fe2000001ff00 */
[----:B------:R-:W-:Y:S01]  /*0040*/  ULDC.64 UR4, c[0x0][0x208] ;  /* 0x0000820000047ab9 */ /* 0x000fe20000000a00 */
[----:B------:R-:W3:Y:S01]  /*0050*/  S2R R11, SR_CTAID.X ;  /* 0x00000000000b7919 */ /* 0x000ee20000002500 */
[----:B------:R-:W-:Y:S02]  /*0060*/  CS2R R12, SRZ ;  /* 0x00000000000c7805 */ /* 0x000fe4000001ff00 */
[----:B------:R-:W-:Y:S02]  /*0070*/  CS2R R14, SRZ ;  /* 0x00000000000e7805 */ /* 0x000fe4000001ff00 */
[----:B------:R-:W4:Y:S01]  /*0080*/  LDC.64 R8, c[0x0][0x220] ;  /* 0x00008800ff087b82 */ /* 0x000f220000000a00 */
[----:B-1----:R-:W-:Y:S01]  /*0090*/  IMAD.SHL.U32 R0, R0, 0x2, RZ ;  /* 0x0000000200007824 */ /* 0x002fe200078e00ff */
[----:B---3--:R-:W-:-:S04]  /*00a0*/  SHF.R.S32.HI R4, RZ, 0x17, R11 ;  /* 0x00000017ff047819 */ /* 0x008fc8000001140b */
[----:B------:R-:W-:Y:S02]  /*00b0*/  LOP3.LUT R0, R0, 0xfe, RZ, 0xc0, !PT ;  /* 0x000000fe00007812 */ /* 0x000fe400078ec0ff */
[----:B------:R-:W-:-:S03]  /*00c0*/  SGXT R4, R4, 0x1 ;  /* 0x000000010404781a */ /* 0x000fc60000000200 */
[----:B------:R-:W-:-:S04]  /*00d0*/  IMAD R11, R11, 0x100, R0 ;  /* 0x000001000b0b7824 */ /* 0x000fc800078e0200 */
[C---:B------:R-:W-:Y:S01]  /*00e0*/  VIADD R7, R11.reuse, 0xfffffffc ;  /* 0xfffffffc0b077836 */ /* 0x040fe20000000000 */
[----:B------:R-:W-:Y:S02]  /*00f0*/  LEA.HI R4, R4, R11, RZ, 0x2 ;  /* 0x0000000b04047211 */ /* 0x000fe400078f10ff */
[----:B------:R-:W-:Y:S01]  /*0100*/  ISETP.GE.AND P1, PT, R11, 0x100, PT ;  /* 0x000001000b00780c */ /* 0x000fe20003f26270 */
[----:B--2---:R-:W-:Y:S01]  /*0110*/  IMAD.WIDE R6, R7, 0x4, R2 ;  /* 0x0000000407067825 */ /* 0x004fe200078e0202 */
[----:B------:R-:W-:-:S04]  /*0120*/  SHF.R.S32.HI R4, RZ, 0x2, R4 ;  /* 0x00000002ff047819 */ /* 0x000fc80000011404 */
[----:B------:R-:W-:Y:S02]  /*0130*/  LOP3.LUT R0, R4, 0x80000003, RZ, 0xc0, !PT ;  /* 0x8000000304007812 */ /* 0x000fe400078ec0ff */
[----:B------:R-:W1:Y:S02]  /*0140*/  LDC.64 R4, c[0x0][0x218] ;  /* 0x00008600ff047b82 */ /* 0x000e640000000a00 */
[----:B------:R-:W-:-:S04]  /*0150*/  ISETP.GT.AND P0, PT, R0, RZ, PT ;  /* 0x000000ff0000720c */ /* 0x000fc80003f04270 */
[C---:B------:R-:W-:Y:S01]  /*0160*/  ISETP.LT.AND P0, PT, R11.reuse, 0x100, P0 ;  /* 0x000001000b00780c */ /* 0x040fe20000701270 */
[----:B------:R-:W-:-:S05]  /*0170*/  IMAD.WIDE R2, R11, 0x4, R2 ;  /* 0x000000040b027825 */ /* 0x000fca00078e0202 */
[----:B------:R-:W2:Y:S07]  /*0180*/  @!P1 LDG.E.64 R12, desc[UR4][R2.64] ;  /* 0x00000004020c9981 */ /* 0x000eae000c1e1b00 */
[----:B------:R4:W3:Y:S01]  /*0190*/  @P0 LDG.E.64 R16, desc[UR4][R6.64] ;  /* 0x0000000406100981 */ /* 0x0008e2000c1e1b00 */
[----:B-1----:R-:W-:-:S05]  /*01a0*/  IMAD.WIDE R4, R11, 0x4, R4 ;  /* 0x000000040b047825 */ /* 0x002fca00078e0204 */
[----:B------:R-:W5:Y:S01]  /*01b0*/  @!P1 LDG.E.64 R14, desc[UR4][R4.64] ;  /* 0x00000004040e9981 */ /* 0x000f62000c1e1b00 */
[----:B----4-:R-:W-:Y:S01]  /*01c0*/  IMAD.WIDE R6, R11, 0x4, R8 ;  /* 0x000000040b067825 */ /* 0x010fe200078e0208 */
[----:B---3--:R-:W-:Y:S02]  /*01d0*/  SEL R19, R16, RZ, P0 ;  /* 0x000000ff10137207 */ /* 0x008fe40000000000 */
[----:B------:R-:W-:-:S03]  /*01e0*/  SEL R0, R17, RZ, P0 ;  /* 0x000000ff11007207 */ /* 0x000fc60000000000 */
[--C-:B--2---:R-:W-:Y:S02]  /*01f0*/  FADD R19, R19, -R12.reuse ;  /* 0x8000000c13137221 */ /* 0x104fe40000000000 */
[--C-:B------:R-:W-:Y:S02]  /*0200*/  FADD R0, R0, -R13.reuse ;  /* 0x8000000d00007221 */ /* 0x100fe40000000000 */
[----:B-----5:R-:W-:Y:S02]  /*0210*/  FFMA R14, R19, R14, R12 ;  /* 0x0000000e130e7223 */ /* 0x020fe4000000000c */
[----:B------:R-:W-:Y:S01]  /*0220*/  FFMA R15, R0, R15, R13 ;  /* 0x0000000f000f7223 */ /* 0x000fe2000000000d */
[----:B------:R-:W-:Y:S06]  /*0230*/  @P1 EXIT ;  /* 0x000000000000194d */ /* 0x000fec0003800000 */
[----:B------:R-:W-:Y:S01]  /*0240*/  STG.E.64 desc[UR4][R6.64], R14 ;  /* 0x0000000e06007986 */ /* 0x000fe2000c101b04 */
[----:B------:R-:W-:Y:S05]  /*0250*/  EXIT ;  /* 0x000000000000794d */ /* 0x000fea0003800000 */
.L_x_0:
[----:B------:R-:W-:-:S00]  /*0260*/  BRA `(.L_x_0) ;  /* 0xfffffffc00fc7947 */ /* 0x000fc0000383ffff */
[----:B------:R-:W-:-:S00]  /*0270*/  NOP ;  /* 0x0000000000007918 */ /* 0x000fc00000000000 */
        /* <DEDUP_REMOVED lines=8> */
.L_x_1:


//--------------------- .nv.constant0.triton_poi_fused_add_constant_pad_nd_mul_sub_0 --------------------------
	.section	.nv.constant0.triton_poi_fused_add_constant_pad_nd_mul_sub_0,"a",@progbits
	.sectionflags	@""
	.align	4
.nv.constant0.triton_poi_fused_add_constant_pad_nd_mul_sub_0:
	.zero		556
